//
// Generated by NVIDIA NVVM Compiler
//
// Compiler Build ID: CL-36424714
// Cuda compilation tools, release 13.0, V13.0.88
// Based on NVVM 20.0.0
//

.version 9.0
.target sm_100
.address_size 64

	// .globl	_Z6addGpuPKfS0_Pfi

.visible .entry _Z6addGpuPKfS0_Pfi(
	.param .u64 .ptr .align 1 _Z6addGpuPKfS0_Pfi_param_0,
	.param .u64 .ptr .align 1 _Z6addGpuPKfS0_Pfi_param_1,
	.param .u64 .ptr .align 1 _Z6addGpuPKfS0_Pfi_param_2,
	.param .u32 _Z6addGpuPKfS0_Pfi_param_3
)
{
	.reg .pred 	%p<2>;
	.reg .b32 	%r<6>;
	.reg .b32 	%f<5>;
	.reg .b64 	%rd<11>;

	ld.param.u64 	%rd1, [_Z6addGpuPKfS0_Pfi_param_0];
	ld.param.u64 	%rd2, [_Z6addGpuPKfS0_Pfi_param_1];
	ld.param.u64 	%rd3, [_Z6addGpuPKfS0_Pfi_param_2];
	ld.param.u32 	%r2, [_Z6addGpuPKfS0_Pfi_param_3];
	mov.u32 	%r3, %ntid.x;
	mov.u32 	%r4, %ctaid.x;
	mov.u32 	%r5, %tid.x;
	mad.lo.s32 	%r1, %r3, %r4, %r5;
	setp.ge.s32 	%p1, %r1, %r2;
	@%p1 bra 	$L__BB0_2;
	cvta.to.global.u64 	%rd4, %rd1;
	cvta.to.global.u64 	%rd5, %rd2;
	cvta.to.global.u64 	%rd6, %rd3;
	mul.wide.s32 	%rd7, %r1, 4;
	add.s64 	%rd8, %rd4, %rd7;
	ld.global.f32 	%f1, [%rd8];
	add.s64 	%rd9, %rd5, %rd7;
	ld.global.f32 	%f2, [%rd9];
	mul.f32 	%f3, %f2, %f2;
	fma.rn.f32 	%f4, %f1, %f1, %f3;
	add.s64 	%rd10, %rd6, %rd7;
	st.global.f32 	[%rd10], %f4;
$L__BB0_2:
	ret;

}


// ===== COMPILED SASS (sm_100) =====

	.target	sm_100

	.elftype	@"ET_EXEC"


//--------------------- .note.nv.tkinfo           --------------------------
	.section	.note.nv.tkinfo,"",@"SHT_NOTE"
	.sectionflags	@"SHF_NOTE_NV_TKINFO"
	.tkinfo
        /*0018*/ 	.word	0x00000002
        /*0030*/ 	.string	""
        /*0030*/ 	.string	"ptxas"
        /*0030*/ 	.string	"Cuda compilation tools, release 13.0, V13.0.88"
        /*0030*/ 	.string	"Build cuda_13.0.r13.0/compiler.36424714_0"
        /*0030*/ 	.string	"-arch sm_100 -m 64 "



//--------------------- .note.nv.cuinfo           --------------------------
	.section	.note.nv.cuinfo,"",@"SHT_NOTE"
	.sectionflags	@"SHF_NOTE_NV_CUINFO"
        /*0018*/ 	.short	0x0002
        /*001a*/ 	.short	0x0064
        /*001c*/ 	.short	0x0082
	.zero		2


//--------------------- .nv.info                  --------------------------
	.section	.nv.info,"",@"SHT_CUDA_INFO"
	.align	4


	//----- nvinfo : EIATTR_REGCOUNT
	.align		4
        /*0000*/ 	.byte	0x04, 0x2f
        /*0002*/ 	.short	(.L_1 - .L_0)
	.align		4
.L_0:
        /*0004*/ 	.word	index@(_Z6addGpuPKfS0_Pfi)
        /*0008*/ 	.word	0x0000000e


	//----- nvinfo : EIATTR_FRAME_SIZE
	.align		4
.L_1:
        /*000c*/ 	.byte	0x04, 0x11
        /*000e*/ 	.short	(.L_3 - .L_2)
	.align		4
.L_2:
        /*0010*/ 	.word	index@(_Z6addGpuPKfS0_Pfi)
        /*0014*/ 	.word	0x00000000


	//----- nvinfo : EIATTR_MIN_STACK_SIZE
	.align		4
.L_3:
        /*0018*/ 	.byte	0x04, 0x12
        /*001a*/ 	.short	(.L_5 - .L_4)
	.align		4
.L_4:
        /*001c*/ 	.word	index@(_Z6addGpuPKfS0_Pfi)
        /*0020*/ 	.word	0x00000000
.L_5:


//--------------------- .nv.compat                --------------------------
	.section	.nv.compat,"",@"SHT_CUDA_COMPAT_INFO"
	.align	4
        /*0000*/ 	.byte	0x02, 0x09, 0x00, 0x00, 0x02, 0x02, 0x01, 0x00, 0x02, 0x05, 0x05, 0x00, 0x03, 0x07, 0x01, 0x01
        /*0010*/ 	.byte	0x02, 0x03, 0x00, 0x00, 0x02, 0x06, 0x01, 0x00, 0x04, 0x0b, 0x08, 0x00, 0x09, 0x00, 0x00, 0x00
        /*0020*/ 	.byte	0x00, 0x00, 0x00, 0x00


//--------------------- .nv.info._Z6addGpuPKfS0_Pfi --------------------------
	.section	.nv.info._Z6addGpuPKfS0_Pfi,"",@"SHT_CUDA_INFO"
	.sectionflags	@""
	.align	4


	//----- nvinfo : EIATTR_CUDA_API_VERSION
	.align		4
        /*0000*/ 	.byte	0x04, 0x37
        /*0002*/ 	.short	(.L_7 - .L_6)
.L_6:
        /*0004*/ 	.word	0x00000082


	//----- nvinfo : EIATTR_KPARAM_INFO
	.align		4
.L_7:
        /*0008*/ 	.byte	0x04, 0x17
        /*000a*/ 	.short	(.L_9 - .L_8)
.L_8:
        /*000c*/ 	.word	0x00000000
        /*0010*/ 	.short	0x0003
        /*0012*/ 	.short	0x0018
        /*0014*/ 	.byte	0x00, 0xf0, 0x11, 0x00


	//----- nvinfo : EIATTR_KPARAM_INFO
	.align		4
.L_9:
        /*0018*/ 	.byte	0x04, 0x17
        /*001a*/ 	.short	(.L_11 - .L_10)
.L_10:
        /*001c*/ 	.word	0x00000000
        /*0020*/ 	.short	0x0002
        /*0022*/ 	.short	0x0010
        /*0024*/ 	.byte	0x00, 0xf5, 0x21, 0x00


	//----- nvinfo : EIATTR_KPARAM_INFO
	.align		4
.L_11:
        /*0028*/ 	.byte	0x04, 0x17
        /*002a*/ 	.short	(.L_13 - .L_12)
.L_12:
        /*002c*/ 	.word	0x00000000
        /*0030*/ 	.short	0x0001
        /*0032*/ 	.short	0x0008
        /*0034*/ 	.byte	0x00, 0xf5, 0x21, 0x00


	//----- nvinfo : EIATTR_KPARAM_INFO
	.align		4
.L_13:
        /*0038*/ 	.byte	0x04, 0x17
        /*003a*/ 	.short	(.L_15 - .L_14)
.L_14:
        /*003c*/ 	.word	0x00000000
        /*0040*/ 	.short	0x0000
        /*0042*/ 	.short	0x0000
        /*0044*/ 	.byte	0x00, 0xf5, 0x21, 0x00


	//----- nvinfo : EIATTR_SPARSE_MMA_MASK
	.align		4
.L_15:
        /*0048*/ 	.byte	0x03, 0x50
        /*004a*/ 	.short	0x0000


	//----- nvinfo : EIATTR_MAXREG_COUNT
	.align		4
        /*004c*/ 	.byte	0x03, 0x1b
        /*004e*/ 	.short	0x00ff


	//----- nvinfo : EIATTR_MERCURY_ISA_VERSION
	.align		4
        /*0050*/ 	.byte	0x03, 0x5f
        /*0052*/ 	.short	0x0101


	//----- nvinfo : EIATTR_VRC_CTA_INIT_COUNT
	.align		4
        /*0054*/ 	.byte	0x02, 0x4a
	.zero		1
	.zero		1


	//----- nvinfo : EIATTR_EXIT_INSTR_OFFSETS
	.align		4
        /*0058*/ 	.byte	0x04, 0x1c
        /*005a*/ 	.short	(.L_17 - .L_16)


	//   ....[0]....
.L_16:
        /*005c*/ 	.word	0x00000070


	//   ....[1]....
        /*0060*/ 	.word	0x00000140


	//----- nvinfo : EIATTR_CBANK_PARAM_SIZE
	.align		4
.L_17:
        /*0064*/ 	.byte	0x03, 0x19
        /*0066*/ 	.short	0x001c


	//----- nvinfo : EIATTR_PARAM_CBANK
	.align		4
        /*0068*/ 	.byte	0x04, 0x0a
        /*006a*/ 	.short	(.L_19 - .L_18)
	.align		4
.L_18:
        /*006c*/ 	.word	index@(.nv.constant0._Z6addGpuPKfS0_Pfi)
        /*0070*/ 	.short	0x0380
        /*0072*/ 	.short	0x001c


	//----- nvinfo : EIATTR_SW_WAR
	.align		4
.L_19:
        /*0074*/ 	.byte	0x04, 0x36
        /*0076*/ 	.short	(.L_21 - .L_20)
.L_20:
        /*0078*/ 	.word	0x00000008
.L_21:


//--------------------- .nv.callgraph             --------------------------
	.section	.nv.callgraph,"",@"SHT_CUDA_CALLGRAPH"
	.align	4
	.sectionentsize	8
	.align		4
        /*0000*/ 	.word	0x00000000
	.align		4
        /*0004*/ 	.word	0xffffffff
	.align		4
        /*0008*/ 	.word	0x00000000
	.align		4
        /*000c*/ 	.word	0xfffffffe
	.align		4
        /*0010*/ 	.word	0x00000000
	.align		4
        /*0014*/ 	.word	0xfffffffd
	.align		4
        /*0018*/ 	.word	0x00000000
	.align		4
        /*001c*/ 	.word	0xfffffffc


//--------------------- .text._Z6addGpuPKfS0_Pfi  --------------------------
	.section	.text._Z6addGpuPKfS0_Pfi,"ax",@progbits
	.align	128
        .global         _Z6addGpuPKfS0_Pfi
        .type           _Z6addGpuPKfS0_Pfi,@function
        .size           _Z6addGpuPKfS0_Pfi,(.L_x_1 - _Z6addGpuPKfS0_Pfi)
        .other          _Z6addGpuPKfS0_Pfi,@"STO_CUDA_ENTRY STV_DEFAULT"
_Z6addGpuPKfS0_Pfi:
.text._Z6addGpuPKfS0_Pfi:
[----:B------:R-:W-:Y:S01]  /*0000*/  LDC R1, c[0x0][0x37c] ;  /* 0x0000df00ff017b82 */ /* 0x000fe20000000800 */
[----:B------:R-:W0:Y:S01]  /*0010*/  S2R R9, SR_CTAID.X ;  /* 0x0000000000097919 */ /* 0x000e220000002500 */
[----:B------:R-:W0:Y:S01]  /*0020*/  LDCU UR4, c[0x0][0x360] ;  /* 0x00006c00ff0477ac */ /* 0x000e220008000800 */
[----:B------:R-:W0:Y:S01]  /*0030*/  S2R R0, SR_TID.X ;  /* 0x0000000000007919 */ /* 0x000e220000002100 */
[----:B------:R-:W1:Y:S01]  /*0040*/  LDCU UR5, c[0x0][0x398] ;  /* 0x00007300ff0577ac */ /* 0x000e620008000800 */
[----:B0-----:R-:W-:-:S05]  /*0050*/  IMAD R9, R9, UR4, R0 ;  /* 0x0000000409097c24 */ /* 0x001fca000f8e0200 */
[----:B-1----:R-:W-:-:S13]  /*0060*/  ISETP.GE.AND P0, PT, R9, UR5, PT ;  /* 0x0000000509007c0c */ /* 0x002fda000bf06270 */
[----:B------:R-:W-:Y:S05]  /*0070*/  @P0 EXIT ;  /* 0x000000000000094d */ /* 0x000fea0003800000 */
[----:B------:R-:W0:Y:S01]  /*0080*/  LDC.64 R4, c[0x0][0x388] ;  /* 0x0000e200ff047b82 */ /* 0x000e220000000a00 */
[----:B------:R-:W1:Y:S07]  /*0090*/  LDCU.64 UR4, c[0x0][0x358] ;  /* 0x00006b00ff0477ac */ /* 0x000e6e0008000a00 */
[----:B------:R-:W2:Y:S08]  /*00a0*/  LDC.64 R2, c[0x0][0x380] ;  /* 0x0000e000ff027b82 */ /* 0x000eb00000000a00 */
[----:B------:R-:W3:Y:S01]  /*00b0*/  LDC.64 R6, c[0x0][0x390] ;  /* 0x0000e400ff067b82 */ /* 0x000ee20000000a00 */
[----:B0-----:R-:W-:-:S06]  /*00c0*/  IMAD.WIDE R4, R9, 0x4, R4 ;  /* 0x0000000409047825 */ /* 0x001fcc00078e0204 */
[----:B-1----:R-:W4:Y:S01]  /*00d0*/  LDG.E R4, desc[UR4][R4.64] ;  /* 0x0000000404047981 */ /* 0x002f22000c1e1900 */
[----:B--2---:R-:W-:-:S06]  /*00e0*/  IMAD.WIDE R2, R9, 0x4, R2 ;  /* 0x0000000409027825 */ /* 0x004fcc00078e0202 */
[----:B------:R-:W2:Y:S01]  /*00f0*/  LDG.E R2, desc[UR4][R2.64] ;  /* 0x0000000402027981 */ /* 0x000ea2000c1e1900 */
[----:B---3--:R-:W-:-:S04]  /*0100*/  IMAD.WIDE R6, R9, 0x4, R6 ;  /* 0x0000000409067825 */ /* 0x008fc800078e0206 */
[----:B----4-:R-:W-:-:S04]  /*0110*/  FMUL R11, R4, R4 ;  /* 0x00000004040b7220 */ /* 0x010fc80000400000 */
[----:B--2---:R-:W-:-:S05]  /*0120*/  FFMA R11, R2, R2, R11 ;  /* 0x00000002020b7223 */ /* 0x004fca000000000b */
[----:B------:R-:W-:Y:S01]  /*0130*/  STG.E desc[UR4][R6.64], R11 ;  /* 0x0000000b06007986 */ /* 0x000fe2000c101904 */
[----:B------:R-:W-:Y:S05]  /*0140*/  EXIT ;  /* 0x000000000000794d */ /* 0x000fea0003800000 */
.L_x_0:
[----:B------:R-:W-:-:S00]  /*0150*/  BRA `(.L_x_0) ;  /* 0xfffffffc00fc7947 */ /* 0x000fc0000383ffff */
[----:B------:R-:W-:-:S00]  /*0160*/  NOP ;  /* 0x0000000000007918 */ /* 0x000fc00000000000 */
        /* <DEDUP_REMOVED lines=9> */
.L_x_1:


//--------------------- .nv.shared.reserved.0     --------------------------
	.section	.nv.shared.reserved.0,"aw",@nobits
	.weak		__nv_reservedSMEM_offset_0_alias
	.size		__nv_reservedSMEM_offset_0_alias, 0, 64
	.other		__nv_reservedSMEM_offset_0_alias,@"STO_CUDA_RESERVED_SHARED STV_DEFAULT"
__nv_reservedSMEM_offset_0_alias:
	.zero		0
	.zero		64


//--------------------- .nv.constant0._Z6addGpuPKfS0_Pfi --------------------------
	.section	.nv.constant0._Z6addGpuPKfS0_Pfi,"a",@progbits
	.sectionflags	@""
	.align	4
.nv.constant0._Z6addGpuPKfS0_Pfi:
	.zero		924


//--------------------- SYMBOLS --------------------------

	.type		.nv.reservedSmem.offset0,@object
	.size		.nv.reservedSmem.offset0,0x4
